	.headerflags	@"EF_CUDA_TEXMODE_UNIFIED EF_CUDA_64BIT_ADDRESS EF_CUDA_ACCELERATORS EF_CUDA_SM90 EF_CUDA_VIRTUAL_SM(EF_CUDA_SM90)"
	.elftype	@"ET_EXEC"


//--------------------- .nv.info                  --------------------------
	.section	.nv.info,"",@"SHT_CUDA_INFO"
	.align	4


	//----- nvinfo : EIATTR_REGCOUNT
	.align		4
        /*0000*/ 	.byte	0x04, 0x2f
        /*0002*/ 	.short	(.L_3 - .L_2)
	.align		4
.L_2:
        /*0004*/ 	.word	index@(triton_poi_fused__native_batch_norm_legit_no_training_cat_relu_33)
        /*0008*/ 	.word	0x00000020


	//----- nvinfo : EIATTR_MIN_STACK_SIZE
	.align		4
.L_3:
        /*000c*/ 	.byte	0x04, 0x12
        /*000e*/ 	.short	(.L_5 - .L_4)
	.align		4
.L_4:
        /*0010*/ 	.word	index@(triton_poi_fused__native_batch_norm_legit_no_training_cat_relu_33)
        /*0014*/ 	.word	0x00000000


	//----- nvinfo : EIATTR_FRAME_SIZE
	.align		4
.L_5:
        /*0018*/ 	.byte	0x04, 0x11
        /*001a*/ 	.short	(.L_7 - .L_6)
	.align		4
.L_6:
        /*001c*/ 	.word	index@(triton_poi_fused__native_batch_norm_legit_no_training_cat_relu_33)
        /*0020*/ 	.word	0x00000000


	//----- nvinfo : EIATTR_MIN_STACK_SIZE
	.align		4
.L_7:
        /*0024*/ 	.byte	0x04, 0x12
        /*0026*/ 	.short	(.L_9 - .L_8)
	.align		4
.L_8:
        /*0028*/ 	.word	index@(triton_poi_fused__native_batch_norm_legit_no_training_cat_relu_33)
        /*002c*/ 	.word	0x00000000
.L_9:


//--------------------- .nv.info.triton_poi_fused__native_batch_norm_legit_no_training_cat_relu_33 --------------------------
	.section	.nv.info.triton_poi_fused__native_batch_norm_legit_no_training_cat_relu_33,"",@"SHT_CUDA_INFO"
	.sectionflags	@""
	.align	4


	//----- nvinfo : EIATTR_CUDA_API_VERSION
	.align		4
        /*0000*/ 	.byte	0x04, 0x37
        /*0002*/ 	.short	(.L_11 - .L_10)
.L_10:
        /*0004*/ 	.word	0x0000007c


	//----- nvinfo : EIATTR_KPARAM_INFO
	.align		4
.L_11:
        /*0008*/ 	.byte	0x04, 0x17
        /*000a*/ 	.short	(.L_13 - .L_12)
.L_12:
        /*000c*/ 	.word	0x00000000
        /*0010*/ 	.short	0x0009
        /*0012*/ 	.short	0x0048
        /*0014*/ 	.byte	0x00, 0xf0, 0x11, 0x00


	//----- nvinfo : EIATTR_KPARAM_INFO
	.align		4
.L_13:
        /*0018*/ 	.byte	0x04, 0x17
        /*001a*/ 	.short	(.L_15 - .L_14)
.L_14:
        /*001c*/ 	.word	0x00000000
        /*0020*/ 	.short	0x0008
        /*0022*/ 	.short	0x0040
        /*0024*/ 	.byte	0x00, 0xf4, 0x21, 0x00


	//----- nvinfo : EIATTR_KPARAM_INFO
	.align		4
.L_15:
        /*0028*/ 	.byte	0x04, 0x17
        /*002a*/ 	.short	(.L_17 - .L_16)
.L_16:
        /*002c*/ 	.word	0x00000000
        /*0030*/ 	.short	0x0007
        /*0032*/ 	.short	0x0038
        /*0034*/ 	.byte	0x00, 0xf4, 0x21, 0x00


	//----- nvinfo : EIATTR_KPARAM_INFO
	.align		4
.L_17:
        /*0038*/ 	.byte	0x04, 0x17
        /*003a*/ 	.short	(.L_19 - .L_18)
.L_18:
        /*003c*/ 	.word	0x00000000
        /*0040*/ 	.short	0x0006
        /*0042*/ 	.short	0x0030
        /*0044*/ 	.byte	0x00, 0xf4, 0x21, 0x00


	//----- nvinfo : EIATTR_KPARAM_INFO
	.align		4
.L_19:
        /*0048*/ 	.byte	0x04, 0x17
        /*004a*/ 	.short	(.L_21 - .L_20)
.L_20:
        /*004c*/ 	.word	0x00000000
        /*0050*/ 	.short	0x0005
        /*0052*/ 	.short	0x0028
        /*0054*/ 	.byte	0x00, 0xf4, 0x21, 0x00


	//----- nvinfo : EIATTR_KPARAM_INFO
	.align		4
.L_21:
        /*0058*/ 	.byte	0x04, 0x17
        /*005a*/ 	.short	(.L_23 - .L_22)
.L_22:
        /*005c*/ 	.word	0x00000000
        /*0060*/ 	.short	0x0004
        /*0062*/ 	.short	0x0020
        /*0064*/ 	.byte	0x00, 0xf4, 0x21, 0x00


	//----- nvinfo : EIATTR_KPARAM_INFO
	.align		4
.L_23:
        /*0068*/ 	.byte	0x04, 0x17
        /*006a*/ 	.short	(.L_25 - .L_24)
.L_24:
        /*006c*/ 	.word	0x00000000
        /*0070*/ 	.short	0x0003
        /*0072*/ 	.short	0x0018
        /*0074*/ 	.byte	0x00, 0xf4, 0x21, 0x00


	//----- nvinfo : EIATTR_KPARAM_INFO
	.align		4
.L_25:
        /*0078*/ 	.byte	0x04, 0x17
        /*007a*/ 	.short	(.L_27 - .L_26)
.L_26:
        /*007c*/ 	.word	0x00000000
        /*0080*/ 	.short	0x0002
        /*0082*/ 	.short	0x0010
        /*0084*/ 	.byte	0x00, 0xf4, 0x21, 0x00


	//----- nvinfo : EIATTR_KPARAM_INFO
	.align		4
.L_27:
        /*0088*/ 	.byte	0x04, 0x17
        /*008a*/ 	.short	(.L_29 - .L_28)
.L_28:
        /*008c*/ 	.word	0x00000000
        /*0090*/ 	.short	0x0001
        /*0092*/ 	.short	0x0008
        /*0094*/ 	.byte	0x00, 0xf4, 0x21, 0x00


	//----- nvinfo : EIATTR_KPARAM_INFO
	.align		4
.L_29:
        /*0098*/ 	.byte	0x04, 0x17
        /*009a*/ 	.short	(.L_31 - .L_30)
.L_30:
        /*009c*/ 	.word	0x00000000
        /*00a0*/ 	.short	0x0000
        /*00a2*/ 	.short	0x0000
        /*00a4*/ 	.byte	0x00, 0xf4, 0x21, 0x00


	//----- nvinfo : EIATTR_SPARSE_MMA_MASK
	.align		4
.L_31:
        /*00a8*/ 	.byte	0x03, 0x50
        /*00aa*/ 	.short	0x0000


	//----- nvinfo : EIATTR_MAXREG_COUNT
	.align		4
        /*00ac*/ 	.byte	0x03, 0x1b
        /*00ae*/ 	.short	0x00ff


	//----- nvinfo : EIATTR_EXIT_INSTR_OFFSETS
	.align		4
        /*00b0*/ 	.byte	0x04, 0x1c
        /*00b2*/ 	.short	(.L_33 - .L_32)


	//   ....[0]....
.L_32:
        /*00b4*/ 	.word	0x00000760


	//   ....[1]....
        /*00b8*/ 	.word	0x00000780


	//----- nvinfo : EIATTR_REQNTID
	.align		4
.L_33:
        /*00bc*/ 	.byte	0x04, 0x10
        /*00be*/ 	.short	(.L_35 - .L_34)
.L_34:
        /*00c0*/ 	.word	0x00000100
        /*00c4*/ 	.word	0x00000001
        /*00c8*/ 	.word	0x00000001


	//----- nvinfo : EIATTR_CBANK_PARAM_SIZE
	.align		4
.L_35:
        /*00cc*/ 	.byte	0x03, 0x19
        /*00ce*/ 	.short	0x004c


	//----- nvinfo : EIATTR_PARAM_CBANK
	.align		4
        /*00d0*/ 	.byte	0x04, 0x0a
        /*00d2*/ 	.short	(.L_37 - .L_36)
	.align		4
.L_36:
        /*00d4*/ 	.word	index@(.nv.constant0.triton_poi_fused__native_batch_norm_legit_no_training_cat_relu_33)
        /*00d8*/ 	.short	0x0210
        /*00da*/ 	.short	0x004c


	//----- nvinfo : EIATTR_SW_WAR
	.align		4
.L_37:
        /*00dc*/ 	.byte	0x04, 0x36
        /*00de*/ 	.short	(.L_39 - .L_38)
.L_38:
        /*00e0*/ 	.word	0x00000008
.L_39:


//--------------------- .nv.callgraph             --------------------------
	.section	.nv.callgraph,"",@"SHT_CUDA_CALLGRAPH"
	.align	4
	.sectionentsize	8
	.align		4
        /*0000*/ 	.word	0x00000000
	.align		4
        /*0004*/ 	.word	0xffffffff
	.align		4
        /*0008*/ 	.word	0x00000000
	.align		4
        /*000c*/ 	.word	0xfffffffe
	.align		4
        /*0010*/ 	.word	0x00000000
	.align		4
        /*0014*/ 	.word	0xfffffffd
	.align		4
        /*0018*/ 	.word	0x00000000
	.align		4
        /*001c*/ 	.word	0xfffffffc


//--------------------- .nv.constant4             --------------------------
	.section	.nv.constant4,"a",@progbits
	.align	8
	.align		8
.nv.constant4:
        /*0000*/ 	.dword	_$_str
	.align		8
        /*0008*/ 	.dword	_$_str_$_2


//--------------------- .text.triton_poi_fused__native_batch_norm_legit_no_training_cat_relu_33 --------------------------
	.section	.text.triton_poi_fused__native_batch_norm_legit_no_training_cat_relu_33,"ax",@progbits
	.align	128
        .global         triton_poi_fused__native_batch_norm_legit_no_training_cat_relu_33
        .type           triton_poi_fused__native_batch_norm_legit_no_training_cat_relu_33,@function
        .size           triton_poi_fused__native_batch_norm_legit_no_training_cat_relu_33,(.L_x_1 - triton_poi_fused__native_batch_norm_legit_no_training_cat_relu_33)
        .other          triton_poi_fused__native_batch_norm_legit_no_training_cat_relu_33,@"STO_CUDA_ENTRY STV_DEFAULT"
triton_poi_fused__native_batch_norm_legit_no_training_cat_relu_33:
.text.triton_poi_fused__native_batch_norm_legit_no_training_cat_relu_33:
[----:B------:R-:W0:Y:S01]  /*0000*/  LDC R1, c[0x0][0x28] ;  /* 0x00000a00ff017b82 */ /* 0x000e220000000800 */
[----:B------:R-:W1:Y:S07]  /*0010*/  S2R R0, SR_TID.X ;  /* 0x0000000000007919 */ /* 0x000e6e0000002100 */
[----:B------:R-:W2:Y:S01]  /*0020*/  LDC.64 R24, c[0x0][0x218] ;  /* 0x00008600ff187b82 */ /* 0x000ea20000000a00 */
[----:B------:R-:W-:Y:S01]  /*0030*/  IMAD.MOV.U32 R14, RZ, RZ, RZ ;  /* 0x000000ffff0e7224 */ /* 0x000fe200078e00ff */
[----:B------:R-:W-:Y:S01]  /*0040*/  CS2R R16, SRZ ;  /* 0x0000000000107805 */ /* 0x000fe2000001ff00 */
[----:B------:R-:W3:Y:S01]  /*0050*/  S2R R3, SR_CTAID.X ;  /* 0x0000000000037919 */ /* 0x000ee20000002500 */
[----:B------:R-:W-:Y:S01]  /*0060*/  ULDC.64 UR4, c[0x0][0x208] ;  /* 0x0000820000047ab9 */ /* 0x000fe20000000a00 */
[----:B------:R-:W-:-:S03]  /*0070*/  ULDC.64 UR6, c[0x0][0x220] ;  /* 0x0000880000067ab9 */ /* 0x000fc60000000a00 */
[----:B------:R-:W4:Y:S08]  /*0080*/  LDC.64 R28, c[0x0][0x210] ;  /* 0x00008400ff1c7b82 */ /* 0x000f300000000a00 */
[----:B------:R-:W5:Y:S08]  /*0090*/  LDC.64 R18, c[0x0][0x228] ;  /* 0x00008a00ff127b82 */ /* 0x000f700000000a00 */
[----:B------:R-:W2:Y:S01]  /*00a0*/  LDC.64 R12, c[0x0][0x238] ;  /* 0x00008e00ff0c7b82 */ /* 0x000ea20000000a00 */
[----:B-1----:R-:W-:-:S05]  /*00b0*/  IMAD.SHL.U32 R0, R0, 0x2, RZ ;  /* 0x0000000200007824 */ /* 0x002fca00078e00ff */
[----:B------:R-:W-:-:S05]  /*00c0*/  LOP3.LUT R0, R0, 0x1fe, RZ, 0xc0, !PT ;  /* 0x000001fe00007812 */ /* 0x000fca00078ec0ff */
[----:B---3--:R-:W-:-:S04]  /*00d0*/  IMAD R0, R3, 0x200, R0 ;  /* 0x0000020003007824 */ /* 0x008fc800078e0200 */
[C---:B------:R-:W-:Y:S01]  /*00e0*/  IMAD.HI R7, R0.reuse, 0x63e7063f, RZ ;  /* 0x63e7063f00077827 */ /* 0x040fe200078e02ff */
[----:B------:R-:W-:Y:S02]  /*00f0*/  SHF.R.S32.HI R3, RZ, 0x1f, R0 ;  /* 0x0000001fff037819 */ /* 0x000fe40000011400 */
[----:B------:R-:W-:Y:S02]  /*0100*/  ISETP.GE.AND P0, PT, R0, 0x14800, PT ;  /* 0x000148000000780c */ /* 0x000fe40003f06270 */
[----:B------:R-:W-:Y:S02]  /*0110*/  LEA.HI R4, R3, R0, RZ, 0x4 ;  /* 0x0000000003047211 */ /* 0x000fe400078f20ff */
[----:B------:R-:W1:Y:S01]  /*0120*/  LDC.64 R2, c[0x0][0x230] ;  /* 0x00008c00ff027b82 */ /* 0x000e620000000a00 */
[----:B------:R-:W-:Y:S02]  /*0130*/  SHF.R.U32.HI R8, RZ, 0x1f, R7 ;  /* 0x0000001fff087819 */ /* 0x000fe40000011607 */
[----:B------:R-:W-:-:S02]  /*0140*/  SHF.R.S32.HI R15, RZ, 0x4, R4 ;  /* 0x00000004ff0f7819 */ /* 0x000fc40000011404 */
[----:B------:R-:W-:-:S03]  /*0150*/  LEA.HI.SX32 R7, R7, R8, 0x13 ;  /* 0x0000000807077211 */ /* 0x000fc600078f9aff */
[----:B------:R-:W-:-:S05]  /*0160*/  IMAD.HI R5, R15, 0x63e7063f, RZ ;  /* 0x63e7063f0f057827 */ /* 0x000fca00078e02ff */
[----:B------:R-:W-:-:S04]  /*0170*/  SHF.R.U32.HI R6, RZ, 0x1f, R5 ;  /* 0x0000001fff067819 */ /* 0x000fc80000011605 */
[----:B------:R-:W-:Y:S02]  /*0180*/  LEA.HI.SX32 R6, R5, R6, 0x17 ;  /* 0x0000000605067211 */ /* 0x000fe400078fbaff */
[----:B------:R-:W-:Y:S01]  /*0190*/  LOP3.LUT R5, R4, 0xfffffff0, RZ, 0xc0, !PT ;  /* 0xfffffff004057812 */ /* 0x000fe200078ec0ff */
[C---:B------:R-:W-:Y:S02]  /*01a0*/  IMAD R4, R7.reuse, -0x5200, R0 ;  /* 0xffffae0007047824 */ /* 0x040fe400078e0200 */
[----:B------:R-:W-:Y:S02]  /*01b0*/  IMAD R15, R6, -0x520, R15 ;  /* 0xfffffae0060f7824 */ /* 0x000fe400078e020f */
[----:B------:R-:W-:Y:S02]  /*01c0*/  IMAD R6, R7, 0x5080, RZ ;  /* 0x0000508007067824 */ /* 0x000fe400078e02ff */
[----:B-1----:R-:W-:-:S03]  /*01d0*/  IMAD.WIDE R2, R15, 0x4, R2 ;  /* 0x000000040f027825 */ /* 0x002fc600078e0202 */
[--C-:B------:R-:W-:Y:S01]  /*01e0*/  SHF.R.S32.HI R9, RZ, 0x1f, R6.reuse ;  /* 0x0000001fff097819 */ /* 0x100fe20000011406 */
[----:B------:R-:W-:Y:S01]  /*01f0*/  IMAD.IADD R5, R0, 0x1, -R5 ;  /* 0x0000000100057824 */ /* 0x000fe200078e0a05 */
[----:B------:R-:W3:Y:S01]  /*0200*/  @!P0 LDG.E.EL R14, desc[UR4][R2.64] ;  /* 0x00000004020e8981 */ /* 0x000ee2000c2e1900 */
[C---:B------:R-:W-:Y:S02]  /*0210*/  IMAD.SHL.U32 R8, R15.reuse, 0x10, RZ ;  /* 0x000000100f087824 */ /* 0x040fe400078e00ff */
[--C-:B------:R-:W-:Y:S01]  /*0220*/  IMAD.IADD R4, R4, 0x1, R6.reuse ;  /* 0x0000000104047824 */ /* 0x100fe200078e0206 */
[----:B------:R1:W3:Y:S01]  /*0230*/  @!P0 LDG.E.EL R16, desc[UR4][R2.64] ;  /* 0x0000000402108981 */ /* 0x0002e2000c2e1900 */
[----:B------:R-:W-:Y:S01]  /*0240*/  VIADD R10, R15, 0xfffffc00 ;  /* 0xfffffc000f0a7836 */ /* 0x000fe20000000000 */
[----:B------:R-:W-:Y:S02]  /*0250*/  IADD3 R6, P1, P2, R8, R5, R6 ;  /* 0x0000000508067210 */ /* 0x000fe40007a3e006 */
[----:B------:R-:W-:-:S02]  /*0260*/  SHF.R.S32.HI R5, RZ, 0x1f, R5 ;  /* 0x0000001fff057819 */ /* 0x000fc40000011405 */
[----:B------:R-:W-:Y:S02]  /*0270*/  SHF.R.S32.HI R8, RZ, 0x1f, R8 ;  /* 0x0000001fff087819 */ /* 0x000fe40000011408 */
[----:B------:R-:W-:Y:S01]  /*0280*/  ISETP.LT.U32.AND P3, PT, R10, 0x108, !P0 ;  /* 0x000001080a00780c */ /* 0x000fe20004761070 */
[----:B------:R-:W-:Y:S01]  /*0290*/  IMAD R7, R7, -0xf00, R4 ;  /* 0xfffff10007077824 */ /* 0x000fe200078e0204 */
[----:B------:R-:W-:Y:S01]  /*02a0*/  IADD3.X R5, R8, R5, R9, P1, P2 ;  /* 0x0000000508057210 */ /* 0x000fe20000fe4409 */
[----:B------:R-:W5:Y:S01]  /*02b0*/  LDC.64 R10, c[0x0][0x240] ;  /* 0x00009000ff0a7b82 */ /* 0x000f620000000a00 */
[----:B------:R-:W-:Y:S02]  /*02c0*/  ISETP.GT.AND P4, PT, R15, 0x507, !P0 ;  /* 0x000005070f00780c */ /* 0x000fe40004784270 */
[----:B------:R-:W-:Y:S01]  /*02d0*/  LEA R20, P1, R6, UR6, 0x2 ;  /* 0x0000000606147c11 */ /* 0x000fe2000f8210ff */
[----:B--2---:R-:W-:Y:S01]  /*02e0*/  IMAD.WIDE R24, R7, 0x4, R24 ;  /* 0x0000000407187825 */ /* 0x004fe200078e0218 */
[----:B------:R-:W-:-:S02]  /*02f0*/  CS2R R8, SRZ ;  /* 0x0000000000087805 */ /* 0x000fc4000001ff00 */
[----:B------:R-:W-:Y:S02]  /*0300*/  LEA.HI.X R21, R6, UR7, R5, 0x2, P1 ;  /* 0x0000000706157c11 */ /* 0x000fe400088f1405 */
[----:B------:R-:W-:-:S06]  /*0310*/  CS2R R6, SRZ ;  /* 0x0000000000067805 */ /* 0x000fcc000001ff00 */
[----:B------:R2:W3:Y:S04]  /*0320*/  @P3 LDG.E.64 R6, desc[UR4][R20.64+-0x10000] ;  /* 0xff00000414063981 */ /* 0x0004e8000c1e1b00 */
[----:B------:R-:W3:Y:S01]  /*0330*/  @P4 LDG.E.64 R8, desc[UR4][R24.64+-0x4200] ;  /* 0xffbe000418084981 */ /* 0x000ee2000c1e1b00 */
[----:B------:R-:W-:-:S04]  /*0340*/  ISETP.GE.AND P1, PT, R15, 0x400, PT ;  /* 0x000004000f00780c */ /* 0x000fc80003f26270 */
[----:B------:R-:W-:Y:S01]  /*0350*/  ISETP.LT.AND P2, PT, R0, 0x14800, !P1 ;  /* 0x000148000000780c */ /* 0x000fe20004f41270 */
[----:B----4-:R-:W-:Y:S01]  /*0360*/  IMAD.WIDE R28, R4, 0x4, R28 ;  /* 0x00000004041c7825 */ /* 0x010fe200078e021c */
[----:B-1----:R-:W-:Y:S02]  /*0370*/  CS2R R2, SRZ ;  /* 0x0000000000027805 */ /* 0x002fe4000001ff00 */
[----:B------:R-:W-:Y:S02]  /*0380*/  CS2R R4, SRZ ;  /* 0x0000000000047805 */ /* 0x000fe4000001ff00 */
[----:B--2---:R-:W-:Y:S01]  /*0390*/  CS2R R20, SRZ ;  /* 0x0000000000147805 */ /* 0x004fe2000001ff00 */
[----:B-----5:R-:W-:-:S06]  /*03a0*/  IMAD.WIDE R26, R15, 0x4, R18 ;  /* 0x000000040f1a7825 */ /* 0x020fcc00078e0212 */
[----:B------:R-:W2:Y:S04]  /*03b0*/  @P2 LDG.E.64 R2, desc[UR4][R28.64] ;  /* 0x000000041c022981 */ /* 0x000ea8000c1e1b00 */
[----:B------:R-:W4:Y:S01]  /*03c0*/  @P2 LDG.E.64 R4, desc[UR4][R24.64] ;  /* 0x0000000418042981 */ /* 0x000f22000c1e1b00 */
[----:B------:R-:W-:Y:S01]  /*03d0*/  CS2R R18, SRZ ;  /* 0x0000000000127805 */ /* 0x000fe2000001ff00 */
[----:B------:R-:W-:Y:S02]  /*03e0*/  IMAD.MOV.U32 R22, RZ, RZ, RZ ;  /* 0x000000ffff167224 */ /* 0x000fe400078e00ff */
[----:B------:R-:W5:Y:S01]  /*03f0*/  @!P0 LDG.E.EL R17, desc[UR4][R26.64] ;  /* 0x000000041a118981 */ /* 0x000f62000c2e1900 */
[----:B0-----:R-:W-:-:S03]  /*0400*/  IMAD.WIDE R12, R15, 0x4, R12 ;  /* 0x000000040f0c7825 */ /* 0x001fc600078e020c */
[----:B------:R-:W2:Y:S01]  /*0410*/  @!P0 LDG.E.EL R20, desc[UR4][R26.64] ;  /* 0x000000041a148981 */ /* 0x000ea2000c2e1900 */
[----:B------:R-:W-:-:S03]  /*0420*/  IMAD.WIDE R10, R15, 0x4, R10 ;  /* 0x000000040f0a7825 */ /* 0x000fc600078e020a */
[----:B------:R-:W2:Y:S04]  /*0430*/  @!P0 LDG.E.EL R19, desc[UR4][R12.64] ;  /* 0x000000040c138981 */ /* 0x000ea8000c2e1900 */
[----:B------:R0:W4:Y:S04]  /*0440*/  @!P0 LDG.E.EL R18, desc[UR4][R12.64] ;  /* 0x000000040c128981 */ /* 0x000128000c2e1900 */
[----:B------:R-:W5:Y:S04]  /*0450*/  @!P0 LDG.E.EL R22, desc[UR4][R10.64] ;  /* 0x000000040a168981 */ /* 0x000f68000c2e1900 */
[----:B------:R1:W5:Y:S01]  /*0460*/  @!P0 LDG.E.EL R21, desc[UR4][R10.64] ;  /* 0x000000040a158981 */ /* 0x000362000c2e1900 */
[----:B------:R-:W-:Y:S01]  /*0470*/  ISETP.GE.AND P5, PT, R15, 0x508, PT ;  /* 0x000005080f00780c */ /* 0x000fe20003fa6270 */
[----:B0-----:R-:W-:-:S02]  /*0480*/  IMAD.MOV.U32 R13, RZ, RZ, 0x3e800000 ;  /* 0x3e800000ff0d7424 */ /* 0x001fc400078e00ff */
[----:B---3--:R-:W-:Y:S01]  /*0490*/  FADD R14, R14, 0.0010000000474974513054 ;  /* 0x3a83126f0e0e7421 */ /* 0x008fe20000000000 */
[----:B------:R-:W-:-:S05]  /*04a0*/  FADD R16, R16, 0.0010000000474974513054 ;  /* 0x3a83126f10107421 */ /* 0x000fca0000000000 */
[----:B------:R-:W0:Y:S08]  /*04b0*/  MUFU.SQRT R14, R14 ;  /* 0x0000000e000e7308 */ /* 0x000e300000002000 */
[----:B------:R-:W3:Y:S01]  /*04c0*/  MUFU.SQRT R16, R16 ;  /* 0x0000001000107308 */ /* 0x000ee20000002000 */
[----:B------:R-:W-:Y:S02]  /*04d0*/  SEL R7, R7, RZ, P3 ;  /* 0x000000ff07077207 */ /* 0x000fe40001800000 */
[----:B------:R-:W-:-:S02]  /*04e0*/  SEL R6, R6, RZ, P3 ;  /* 0x000000ff06067207 */ /* 0x000fc40001800000 */
[----:B------:R-:W-:Y:S02]  /*04f0*/  @P5 SEL R7, R9, RZ, P4 ;  /* 0x000000ff09075207 */ /* 0x000fe40002000000 */
[----:B------:R-:W-:Y:S02]  /*0500*/  @P5 SEL R6, R8, RZ, P4 ;  /* 0x000000ff08065207 */ /* 0x000fe40002000000 */
[----:B0-----:R-:W-:Y:S01]  /*0510*/  FSETP.GT.AND P3, PT, R14, 8.50705917302346158658e+37, PT ;  /* 0x7e8000000e00780b */ /* 0x001fe20003f64000 */
[----:B------:R-:W0:Y:S01]  /*0520*/  LDC.64 R8, c[0x0][0x248] ;  /* 0x00009200ff087b82 */ /* 0x000e220000000a00 */
[----:B---3--:R-:W-:Y:S02]  /*0530*/  FSETP.GT.AND P4, PT, R16, 8.50705917302346158658e+37, PT ;  /* 0x7e8000001000780b */ /* 0x008fe40003f84000 */
[----:B------:R-:W-:Y:S02]  /*0540*/  FSETP.GEU.AND P5, PT, R14, 1.175494350822287508e-38, PT ;  /* 0x008000000e00780b */ /* 0x000fe40003fae000 */
[----:B------:R-:W-:-:S07]  /*0550*/  FSETP.GEU.AND P6, PT, R16, 1.175494350822287508e-38, PT ;  /* 0x008000001000780b */ /* 0x000fce0003fce000 */
[----:B------:R-:W-:Y:S02]  /*0560*/  @P3 FMUL R14, R14, 0.25 ;  /* 0x3e8000000e0e3820 */ /* 0x000fe40000400000 */
[----:B------:R-:W-:Y:S02]  /*0570*/  @P4 FMUL R16, R16, 0.25 ;  /* 0x3e80000010104820 */ /* 0x000fe40000400000 */
[----:B------:R-:W-:Y:S02]  /*0580*/  @!P5 FMUL R14, R14, 16777216 ;  /* 0x4b8000000e0ed820 */ /* 0x000fe40000400000 */
[----:B------:R-:W-:-:S04]  /*0590*/  @!P6 FMUL R16, R16, 16777216 ;  /* 0x4b8000001010e820 */ /* 0x000fc80000400000 */
[----:B------:R-:W3:Y:S01]  /*05a0*/  MUFU.RCP R14, R14 ;  /* 0x0000000e000e7308 */ /* 0x000ee20000001000 */
[----:B-1----:R-:W-:-:S07]  /*05b0*/  FSEL R11, R13, 1, P3 ;  /* 0x3f8000000d0b7808 */ /* 0x002fce0001800000 */
[----:B------:R-:W1:Y:S01]  /*05c0*/  MUFU.RCP R16, R16 ;  /* 0x0000001000107308 */ /* 0x000e620000001000 */
[----:B--2---:R-:W-:Y:S02]  /*05d0*/  SEL R10, R2, RZ, P2 ;  /* 0x000000ff020a7207 */ /* 0x004fe40001000000 */
[----:B------:R-:W-:Y:S02]  /*05e0*/  SEL R12, R3, RZ, P2 ;  /* 0x000000ff030c7207 */ /* 0x000fe40001000000 */
[----:B----4-:R-:W-:Y:S01]  /*05f0*/  SEL R15, R4, RZ, P2 ;  /* 0x000000ff040f7207 */ /* 0x010fe20001000000 */
[----:B------:R-:W2:Y:S01]  /*0600*/  LDC.64 R2, c[0x0][0x250] ;  /* 0x00009400ff027b82 */ /* 0x000ea20000000a00 */
[----:B------:R-:W-:Y:S02]  /*0610*/  FSEL R13, R13, 1, P4 ;  /* 0x3f8000000d0d7808 */ /* 0x000fe40002000000 */
[----:B------:R-:W-:Y:S01]  /*0620*/  SEL R5, R5, RZ, P2 ;  /* 0x000000ff05057207 */ /* 0x000fe20001000000 */
[----:B------:R-:W-:Y:S01]  /*0630*/  @!P5 FMUL R11, R11, 16777216 ;  /* 0x4b8000000b0bd820 */ /* 0x000fe20000400000 */
[----:B------:R-:W-:Y:S01]  /*0640*/  @!P1 FADD R6, R10, R15 ;  /* 0x0000000f0a069221 */ /* 0x000fe20000000000 */
[----:B------:R-:W-:-:S02]  /*0650*/  @!P6 FMUL R13, R13, 16777216 ;  /* 0x4b8000000d0de820 */ /* 0x000fc40000400000 */
[----:B------:R-:W-:Y:S01]  /*0660*/  @!P1 FADD R7, R12, R5 ;  /* 0x000000050c079221 */ /* 0x000fe20000000000 */
[----:B---3--:R-:W-:Y:S01]  /*0670*/  FMUL R14, R14, R11 ;  /* 0x0000000b0e0e7220 */ /* 0x008fe20000400000 */
[----:B-1----:R-:W-:Y:S01]  /*0680*/  FMUL R13, R16, R13 ;  /* 0x0000000d100d7220 */ /* 0x002fe20000400000 */
[----:B-----5:R-:W-:Y:S01]  /*0690*/  FADD R17, R6, -R17 ;  /* 0x8000001106117221 */ /* 0x020fe20000000000 */
[----:B------:R-:W-:-:S03]  /*06a0*/  FADD R20, R7, -R20 ;  /* 0x8000001407147221 */ /* 0x000fc60000000000 */
[----:B------:R-:W-:Y:S01]  /*06b0*/  FMUL R17, R17, R14 ;  /* 0x0000000e11117220 */ /* 0x000fe20000400000 */
[----:B------:R-:W-:Y:S01]  /*06c0*/  FMUL R20, R20, R13 ;  /* 0x0000000d14147220 */ /* 0x000fe20000400000 */
[----:B0-----:R-:W-:-:S04]  /*06d0*/  IMAD.WIDE R8, R0, 0x4, R8 ;  /* 0x0000000400087825 */ /* 0x001fc800078e0208 */
[----:B------:R-:W-:Y:S01]  /*06e0*/  FFMA R17, R17, R19, R22 ;  /* 0x0000001311117223 */ /* 0x000fe20000000016 */
[----:B------:R-:W-:Y:S01]  /*06f0*/  FFMA R18, R20, R18, R21 ;  /* 0x0000001214127223 */ /* 0x000fe20000000015 */
[----:B------:R0:W-:Y:S03]  /*0700*/  @!P0 STG.E.64 desc[UR4][R8.64], R6 ;  /* 0x0000000608008986 */ /* 0x0001e6000c101b04 */
[C---:B------:R-:W-:Y:S02]  /*0710*/  FSETP.GEU.AND P1, PT, R17.reuse, RZ, PT ;  /* 0x000000ff1100720b */ /* 0x040fe40003f2e000 */
[----:B------:R-:W-:Y:S01]  /*0720*/  FSETP.GEU.AND P2, PT, R18, RZ, PT ;  /* 0x000000ff1200720b */ /* 0x000fe20003f4e000 */
[----:B--2---:R-:W-:Y:S01]  /*0730*/  IMAD.WIDE R2, R0, 0x4, R2 ;  /* 0x0000000400027825 */ /* 0x004fe200078e0202 */
[----:B------:R-:W-:Y:S02]  /*0740*/  FSEL R4, R17, RZ, P1 ;  /* 0x000000ff11047208 */ /* 0x000fe40000800000 */
[----:B------:R-:W-:Y:S01]  /*0750*/  FSEL R5, R18, RZ, P2 ;  /* 0x000000ff12057208 */ /* 0x000fe20001000000 */
[----:B0-----:R-:W-:Y:S08]  /*0760*/  @P0 EXIT ;  /* 0x000000000000094d */ /* 0x001ff00003800000 */
[----:B------:R-:W-:Y:S01]  /*0770*/  STG.E.64 desc[UR4][R2.64], R4 ;  /* 0x0000000402007986 */ /* 0x000fe2000c101b04 */
[----:B------:R-:W-:Y:S05]  /*0780*/  EXIT ;  /* 0x000000000000794d */ /* 0x000fea0003800000 */
.L_x_0:
[----:B------:R-:W-:-:S00]  /*0790*/  BRA `(.L_x_0) ;  /* 0xfffffffc00fc7947 */ /* 0x000fc0000383ffff */
[----:B------:R-:W-:-:S00]  /*07a0*/  NOP ;  /* 0x0000000000007918 */ /* 0x000fc00000000000 */
        /* <DEDUP_REMOVED lines=13> */
.L_x_1:


//--------------------- .nv.global.init           --------------------------
	.section	.nv.global.init,"aw",@progbits
.nv.global.init:
	.type		_$_str,@object
	.size		_$_str,(_$_str_$_2 - _$_str)
_$_str:
        /*0000*/ 	.byte	0x5f, 0x5f, 0x43, 0x55, 0x44, 0x41, 0x5f, 0x46, 0x54, 0x5a, 0x00
	.type		_$_str_$_2,@object
	.size		_$_str_$_2,(.L_1 - _$_str_$_2)
_$_str_$_2:
        /*000b*/ 	.byte	0x5f, 0x5f, 0x43, 0x55, 0x44, 0x41, 0x5f, 0x50, 0x52, 0x45, 0x43, 0x5f, 0x53, 0x51, 0x52, 0x54
        /*001b*/ 	.byte	0x00
.L_1:


//--------------------- .nv.constant0.triton_poi_fused__native_batch_norm_legit_no_training_cat_relu_33 --------------------------
	.section	.nv.constant0.triton_poi_fused__native_batch_norm_legit_no_training_cat_relu_33,"a",@progbits
	.sectionflags	@""
	.align	4
.nv.constant0.triton_poi_fused__native_batch_norm_legit_no_training_cat_relu_33:
	.zero		604
